//
// Generated by NVIDIA NVVM Compiler
//
// Compiler Build ID: CL-36424714
// Cuda compilation tools, release 13.0, V13.0.88
// Based on NVVM 20.0.0
//

.version 9.0
.target sm_100
.address_size 64

	// .globl	_Z12VecAddKernelPfS_S_i

.visible .entry _Z12VecAddKernelPfS_S_i(
	.param .u64 .ptr .align 1 _Z12VecAddKernelPfS_S_i_param_0,
	.param .u64 .ptr .align 1 _Z12VecAddKernelPfS_S_i_param_1,
	.param .u64 .ptr .align 1 _Z12VecAddKernelPfS_S_i_param_2,
	.param .u32 _Z12VecAddKernelPfS_S_i_param_3
)
{
	.reg .pred 	%p<2>;
	.reg .b32 	%r<6>;
	.reg .b32 	%f<4>;
	.reg .b64 	%rd<11>;

	ld.param.u64 	%rd1, [_Z12VecAddKernelPfS_S_i_param_0];
	ld.param.u64 	%rd2, [_Z12VecAddKernelPfS_S_i_param_1];
	ld.param.u64 	%rd3, [_Z12VecAddKernelPfS_S_i_param_2];
	ld.param.u32 	%r2, [_Z12VecAddKernelPfS_S_i_param_3];
	mov.u32 	%r3, %ntid.x;
	mov.u32 	%r4, %ctaid.x;
	mov.u32 	%r5, %tid.x;
	mad.lo.s32 	%r1, %r3, %r4, %r5;
	setp.ge.s32 	%p1, %r1, %r2;
	@%p1 bra 	$L__BB0_2;
	cvta.to.global.u64 	%rd4, %rd1;
	cvta.to.global.u64 	%rd5, %rd2;
	cvta.to.global.u64 	%rd6, %rd3;
	mul.wide.s32 	%rd7, %r1, 4;
	add.s64 	%rd8, %rd4, %rd7;
	ld.global.f32 	%f1, [%rd8];
	add.s64 	%rd9, %rd5, %rd7;
	ld.global.f32 	%f2, [%rd9];
	add.f32 	%f3, %f1, %f2;
	add.s64 	%rd10, %rd6, %rd7;
	st.global.f32 	[%rd10], %f3;
$L__BB0_2:
	ret;

}


// ===== COMPILED SASS (sm_100) =====

	.target	sm_100

	.elftype	@"ET_EXEC"


//--------------------- .note.nv.tkinfo           --------------------------
	.section	.note.nv.tkinfo,"",@"SHT_NOTE"
	.sectionflags	@"SHF_NOTE_NV_TKINFO"
	.tkinfo
        /*0018*/ 	.word	0x00000002
        /*0030*/ 	.string	""
        /*0030*/ 	.string	"ptxas"
        /*0030*/ 	.string	"Cuda compilation tools, release 13.0, V13.0.88"
        /*0030*/ 	.string	"Build cuda_13.0.r13.0/compiler.36424714_0"
        /*0030*/ 	.string	"-arch sm_100 -m 64 "



//--------------------- .note.nv.cuinfo           --------------------------
	.section	.note.nv.cuinfo,"",@"SHT_NOTE"
	.sectionflags	@"SHF_NOTE_NV_CUINFO"
        /*0018*/ 	.short	0x0002
        /*001a*/ 	.short	0x0064
        /*001c*/ 	.short	0x0082
	.zero		2


//--------------------- .nv.info                  --------------------------
	.section	.nv.info,"",@"SHT_CUDA_INFO"
	.align	4


	//----- nvinfo : EIATTR_REGCOUNT
	.align		4
        /*0000*/ 	.byte	0x04, 0x2f
        /*0002*/ 	.short	(.L_1 - .L_0)
	.align		4
.L_0:
        /*0004*/ 	.word	index@(_Z12VecAddKernelPfS_S_i)
        /*0008*/ 	.word	0x0000000c


	//----- nvinfo : EIATTR_FRAME_SIZE
	.align		4
.L_1:
        /*000c*/ 	.byte	0x04, 0x11
        /*000e*/ 	.short	(.L_3 - .L_2)
	.align		4
.L_2:
        /*0010*/ 	.word	index@(_Z12VecAddKernelPfS_S_i)
        /*0014*/ 	.word	0x00000000


	//----- nvinfo : EIATTR_MIN_STACK_SIZE
	.align		4
.L_3:
        /*0018*/ 	.byte	0x04, 0x12
        /*001a*/ 	.short	(.L_5 - .L_4)
	.align		4
.L_4:
        /*001c*/ 	.word	index@(_Z12VecAddKernelPfS_S_i)
        /*0020*/ 	.word	0x00000000
.L_5:


//--------------------- .nv.compat                --------------------------
	.section	.nv.compat,"",@"SHT_CUDA_COMPAT_INFO"
	.align	4
        /*0000*/ 	.byte	0x02, 0x09, 0x00, 0x00, 0x02, 0x02, 0x01, 0x00, 0x02, 0x05, 0x05, 0x00, 0x03, 0x07, 0x01, 0x01
        /*0010*/ 	.byte	0x02, 0x03, 0x00, 0x00, 0x02, 0x06, 0x01, 0x00, 0x04, 0x0b, 0x08, 0x00, 0x09, 0x00, 0x00, 0x00
        /*0020*/ 	.byte	0x00, 0x00, 0x00, 0x00


//--------------------- .nv.info._Z12VecAddKernelPfS_S_i --------------------------
	.section	.nv.info._Z12VecAddKernelPfS_S_i,"",@"SHT_CUDA_INFO"
	.sectionflags	@""
	.align	4


	//----- nvinfo : EIATTR_CUDA_API_VERSION
	.align		4
        /*0000*/ 	.byte	0x04, 0x37
        /*0002*/ 	.short	(.L_7 - .L_6)
.L_6:
        /*0004*/ 	.word	0x00000082


	//----- nvinfo : EIATTR_KPARAM_INFO
	.align		4
.L_7:
        /*0008*/ 	.byte	0x04, 0x17
        /*000a*/ 	.short	(.L_9 - .L_8)
.L_8:
        /*000c*/ 	.word	0x00000000
        /*0010*/ 	.short	0x0003
        /*0012*/ 	.short	0x0018
        /*0014*/ 	.byte	0x00, 0xf0, 0x11, 0x00


	//----- nvinfo : EIATTR_KPARAM_INFO
	.align		4
.L_9:
        /*0018*/ 	.byte	0x04, 0x17
        /*001a*/ 	.short	(.L_11 - .L_10)
.L_10:
        /*001c*/ 	.word	0x00000000
        /*0020*/ 	.short	0x0002
        /*0022*/ 	.short	0x0010
        /*0024*/ 	.byte	0x00, 0xf5, 0x21, 0x00


	//----- nvinfo : EIATTR_KPARAM_INFO
	.align		4
.L_11:
        /*0028*/ 	.byte	0x04, 0x17
        /*002a*/ 	.short	(.L_13 - .L_12)
.L_12:
        /*002c*/ 	.word	0x00000000
        /*0030*/ 	.short	0x0001
        /*0032*/ 	.short	0x0008
        /*0034*/ 	.byte	0x00, 0xf5, 0x21, 0x00


	//----- nvinfo : EIATTR_KPARAM_INFO
	.align		4
.L_13:
        /*0038*/ 	.byte	0x04, 0x17
        /*003a*/ 	.short	(.L_15 - .L_14)
.L_14:
        /*003c*/ 	.word	0x00000000
        /*0040*/ 	.short	0x0000
        /*0042*/ 	.short	0x0000
        /*0044*/ 	.byte	0x00, 0xf5, 0x21, 0x00


	//----- nvinfo : EIATTR_SPARSE_MMA_MASK
	.align		4
.L_15:
        /*0048*/ 	.byte	0x03, 0x50
        /*004a*/ 	.short	0x0000


	//----- nvinfo : EIATTR_MAXREG_COUNT
	.align		4
        /*004c*/ 	.byte	0x03, 0x1b
        /*004e*/ 	.short	0x00ff


	//----- nvinfo : EIATTR_MERCURY_ISA_VERSION
	.align		4
        /*0050*/ 	.byte	0x03, 0x5f
        /*0052*/ 	.short	0x0101


	//----- nvinfo : EIATTR_VRC_CTA_INIT_COUNT
	.align		4
        /*0054*/ 	.byte	0x02, 0x4a
	.zero		1
	.zero		1


	//----- nvinfo : EIATTR_EXIT_INSTR_OFFSETS
	.align		4
        /*0058*/ 	.byte	0x04, 0x1c
        /*005a*/ 	.short	(.L_17 - .L_16)


	//   ....[0]....
.L_16:
        /*005c*/ 	.word	0x00000070


	//   ....[1]....
        /*0060*/ 	.word	0x00000130


	//----- nvinfo : EIATTR_CBANK_PARAM_SIZE
	.align		4
.L_17:
        /*0064*/ 	.byte	0x03, 0x19
        /*0066*/ 	.short	0x001c


	//----- nvinfo : EIATTR_PARAM_CBANK
	.align		4
        /*0068*/ 	.byte	0x04, 0x0a
        /*006a*/ 	.short	(.L_19 - .L_18)
	.align		4
.L_18:
        /*006c*/ 	.word	index@(.nv.constant0._Z12VecAddKernelPfS_S_i)
        /*0070*/ 	.short	0x0380
        /*0072*/ 	.short	0x001c


	//----- nvinfo : EIATTR_SW_WAR
	.align		4
.L_19:
        /*0074*/ 	.byte	0x04, 0x36
        /*0076*/ 	.short	(.L_21 - .L_20)
.L_20:
        /*0078*/ 	.word	0x00000008
.L_21:


//--------------------- .nv.callgraph             --------------------------
	.section	.nv.callgraph,"",@"SHT_CUDA_CALLGRAPH"
	.align	4
	.sectionentsize	8
	.align		4
        /*0000*/ 	.word	0x00000000
	.align		4
        /*0004*/ 	.word	0xffffffff
	.align		4
        /*0008*/ 	.word	0x00000000
	.align		4
        /*000c*/ 	.word	0xfffffffe
	.align		4
        /*0010*/ 	.word	0x00000000
	.align		4
        /*0014*/ 	.word	0xfffffffd
	.align		4
        /*0018*/ 	.word	0x00000000
	.align		4
        /*001c*/ 	.word	0xfffffffc


//--------------------- .text._Z12VecAddKernelPfS_S_i --------------------------
	.section	.text._Z12VecAddKernelPfS_S_i,"ax",@progbits
	.align	128
        .global         _Z12VecAddKernelPfS_S_i
        .type           _Z12VecAddKernelPfS_S_i,@function
        .size           _Z12VecAddKernelPfS_S_i,(.L_x_1 - _Z12VecAddKernelPfS_S_i)
        .other          _Z12VecAddKernelPfS_S_i,@"STO_CUDA_ENTRY STV_DEFAULT"
_Z12VecAddKernelPfS_S_i:
.text._Z12VecAddKernelPfS_S_i:
[----:B------:R-:W-:Y:S01]  /*0000*/  LDC R1, c[0x0][0x37c] ;  /* 0x0000df00ff017b82 */ /* 0x000fe20000000800 */
[----:B------:R-:W0:Y:S01]  /*0010*/  S2R R9, SR_CTAID.X ;  /* 0x0000000000097919 */ /* 0x000e220000002500 */
[----:B------:R-:W0:Y:S01]  /*0020*/  LDCU UR4, c[0x0][0x360] ;  /* 0x00006c00ff0477ac */ /* 0x000e220008000800 */
[----:B------:R-:W0:Y:S01]  /*0030*/  S2R R0, SR_TID.X ;  /* 0x0000000000007919 */ /* 0x000e220000002100 */
[----:B------:R-:W1:Y:S01]  /*0040*/  LDCU UR5, c[0x0][0x398] ;  /* 0x00007300ff0577ac */ /* 0x000e620008000800 */
[----:B0-----:R-:W-:-:S05]  /*0050*/  IMAD R9, R9, UR4, R0 ;  /* 0x0000000409097c24 */ /* 0x001fca000f8e0200 */
[----:B-1----:R-:W-:-:S13]  /*0060*/  ISETP.GE.AND P0, PT, R9, UR5, PT ;  /* 0x0000000509007c0c */ /* 0x002fda000bf06270 */
[----:B------:R-:W-:Y:S05]  /*0070*/  @P0 EXIT ;  /* 0x000000000000094d */ /* 0x000fea0003800000 */
[----:B------:R-:W0:Y:S01]  /*0080*/  LDC.64 R2, c[0x0][0x380] ;  /* 0x0000e000ff027b82 */ /* 0x000e220000000a00 */
[----:B------:R-:W1:Y:S07]  /*0090*/  LDCU.64 UR4, c[0x0][0x358] ;  /* 0x00006b00ff0477ac */ /* 0x000e6e0008000a00 */
[----:B------:R-:W2:Y:S08]  /*00a0*/  LDC.64 R4, c[0x0][0x388] ;  /* 0x0000e200ff047b82 */ /* 0x000eb00000000a00 */
[----:B------:R-:W3:Y:S01]  /*00b0*/  LDC.64 R6, c[0x0][0x390] ;  /* 0x0000e400ff067b82 */ /* 0x000ee20000000a00 */
[----:B0-----:R-:W-:-:S06]  /*00c0*/  IMAD.WIDE R2, R9, 0x4, R2 ;  /* 0x0000000409027825 */ /* 0x001fcc00078e0202 */
[----:B-1----:R-:W4:Y:S01]  /*00d0*/  LDG.E R2, desc[UR4][R2.64] ;  /* 0x0000000402027981 */ /* 0x002f22000c1e1900 */
[----:B--2---:R-:W-:-:S06]  /*00e0*/  IMAD.WIDE R4, R9, 0x4, R4 ;  /* 0x0000000409047825 */ /* 0x004fcc00078e0204 */
[----:B------:R-:W4:Y:S01]  /*00f0*/  LDG.E R5, desc[UR4][R4.64] ;  /* 0x0000000404057981 */ /* 0x000f22000c1e1900 */
[----:B---3--:R-:W-:-:S04]  /*0100*/  IMAD.WIDE R6, R9, 0x4, R6 ;  /* 0x0000000409067825 */ /* 0x008fc800078e0206 */
[----:B----4-:R-:W-:-:S05]  /*0110*/  FADD R9, R2, R5 ;  /* 0x0000000502097221 */ /* 0x010fca0000000000 */
[----:B------:R-:W-:Y:S01]  /*0120*/  STG.E desc[UR4][R6.64], R9 ;  /* 0x0000000906007986 */ /* 0x000fe2000c101904 */
[----:B------:R-:W-:Y:S05]  /*0130*/  EXIT ;  /* 0x000000000000794d */ /* 0x000fea0003800000 */
.L_x_0:
[----:B------:R-:W-:-:S00]  /*0140*/  BRA `(.L_x_0) ;  /* 0xfffffffc00fc7947 */ /* 0x000fc0000383ffff */
[----:B------:R-:W-:-:S00]  /*0150*/  NOP ;  /* 0x0000000000007918 */ /* 0x000fc00000000000 */
        /* <DEDUP_REMOVED lines=10> */
.L_x_1:


//--------------------- .nv.shared.reserved.0     --------------------------
	.section	.nv.shared.reserved.0,"aw",@nobits
	.weak		__nv_reservedSMEM_offset_0_alias
	.size		__nv_reservedSMEM_offset_0_alias, 0, 64
	.other		__nv_reservedSMEM_offset_0_alias,@"STO_CUDA_RESERVED_SHARED STV_DEFAULT"
__nv_reservedSMEM_offset_0_alias:
	.zero		0
	.zero		64


//--------------------- .nv.constant0._Z12VecAddKernelPfS_S_i --------------------------
	.section	.nv.constant0._Z12VecAddKernelPfS_S_i,"a",@progbits
	.sectionflags	@""
	.align	4
.nv.constant0._Z12VecAddKernelPfS_S_i:
	.zero		924


//--------------------- SYMBOLS --------------------------

	.type		.nv.reservedSmem.offset0,@object
	.size		.nv.reservedSmem.offset0,0x4
